//
// Generated by NVIDIA NVVM Compiler
//
// Compiler Build ID: CL-36424714
// Cuda compilation tools, release 13.0, V13.0.88
// Based on NVVM 20.0.0
//

.version 9.0
.target sm_100
.address_size 64

	// .globl	_Z10matrix_mulPfS_

.visible .entry _Z10matrix_mulPfS_(
	.param .u64 .ptr .align 1 _Z10matrix_mulPfS__param_0,
	.param .u64 .ptr .align 1 _Z10matrix_mulPfS__param_1
)
{
	.reg .pred 	%p<2>;
	.reg .b32 	%r<5>;
	.reg .b32 	%f<3>;
	.reg .b64 	%rd<8>;

	ld.param.u64 	%rd1, [_Z10matrix_mulPfS__param_0];
	ld.param.u64 	%rd2, [_Z10matrix_mulPfS__param_1];
	mov.u32 	%r2, %tid.x;
	mov.u32 	%r3, %ntid.x;
	mov.u32 	%r4, %ctaid.x;
	mad.lo.s32 	%r1, %r3, %r4, %r2;
	setp.gt.s32 	%p1, %r1, 999;
	@%p1 bra 	$L__BB0_2;
	cvta.to.global.u64 	%rd3, %rd1;
	cvta.to.global.u64 	%rd4, %rd2;
	mul.wide.s32 	%rd5, %r1, 4;
	add.s64 	%rd6, %rd3, %rd5;
	ld.global.f32 	%f1, [%rd6];
	max.f32 	%f2, %f1, 0f00000000;
	add.s64 	%rd7, %rd4, %rd5;
	st.global.f32 	[%rd7], %f2;
$L__BB0_2:
	ret;

}


// ===== COMPILED SASS (sm_100) =====

	.target	sm_100

	.elftype	@"ET_EXEC"


//--------------------- .note.nv.tkinfo           --------------------------
	.section	.note.nv.tkinfo,"",@"SHT_NOTE"
	.sectionflags	@"SHF_NOTE_NV_TKINFO"
	.tkinfo
        /*0018*/ 	.word	0x00000002
        /*0030*/ 	.string	""
        /*0030*/ 	.string	"ptxas"
        /*0030*/ 	.string	"Cuda compilation tools, release 13.0, V13.0.88"
        /*0030*/ 	.string	"Build cuda_13.0.r13.0/compiler.36424714_0"
        /*0030*/ 	.string	"-arch sm_100 -m 64 "



//--------------------- .note.nv.cuinfo           --------------------------
	.section	.note.nv.cuinfo,"",@"SHT_NOTE"
	.sectionflags	@"SHF_NOTE_NV_CUINFO"
        /*0018*/ 	.short	0x0002
        /*001a*/ 	.short	0x0064
        /*001c*/ 	.short	0x0082
	.zero		2


//--------------------- .nv.info                  --------------------------
	.section	.nv.info,"",@"SHT_CUDA_INFO"
	.align	4


	//----- nvinfo : EIATTR_REGCOUNT
	.align		4
        /*0000*/ 	.byte	0x04, 0x2f
        /*0002*/ 	.short	(.L_1 - .L_0)
	.align		4
.L_0:
        /*0004*/ 	.word	index@(_Z10matrix_mulPfS_)
        /*0008*/ 	.word	0x0000000a


	//----- nvinfo : EIATTR_FRAME_SIZE
	.align		4
.L_1:
        /*000c*/ 	.byte	0x04, 0x11
        /*000e*/ 	.short	(.L_3 - .L_2)
	.align		4
.L_2:
        /*0010*/ 	.word	index@(_Z10matrix_mulPfS_)
        /*0014*/ 	.word	0x00000000


	//----- nvinfo : EIATTR_MIN_STACK_SIZE
	.align		4
.L_3:
        /*0018*/ 	.byte	0x04, 0x12
        /*001a*/ 	.short	(.L_5 - .L_4)
	.align		4
.L_4:
        /*001c*/ 	.word	index@(_Z10matrix_mulPfS_)
        /*0020*/ 	.word	0x00000000
.L_5:


//--------------------- .nv.compat                --------------------------
	.section	.nv.compat,"",@"SHT_CUDA_COMPAT_INFO"
	.align	4
        /*0000*/ 	.byte	0x02, 0x09, 0x00, 0x00, 0x02, 0x02, 0x01, 0x00, 0x02, 0x05, 0x05, 0x00, 0x03, 0x07, 0x01, 0x01
        /*0010*/ 	.byte	0x02, 0x03, 0x00, 0x00, 0x02, 0x06, 0x01, 0x00, 0x04, 0x0b, 0x08, 0x00, 0x09, 0x00, 0x00, 0x00
        /*0020*/ 	.byte	0x00, 0x00, 0x00, 0x00


//--------------------- .nv.info._Z10matrix_mulPfS_ --------------------------
	.section	.nv.info._Z10matrix_mulPfS_,"",@"SHT_CUDA_INFO"
	.sectionflags	@""
	.align	4


	//----- nvinfo : EIATTR_CUDA_API_VERSION
	.align		4
        /*0000*/ 	.byte	0x04, 0x37
        /*0002*/ 	.short	(.L_7 - .L_6)
.L_6:
        /*0004*/ 	.word	0x00000082


	//----- nvinfo : EIATTR_KPARAM_INFO
	.align		4
.L_7:
        /*0008*/ 	.byte	0x04, 0x17
        /*000a*/ 	.short	(.L_9 - .L_8)
.L_8:
        /*000c*/ 	.word	0x00000000
        /*0010*/ 	.short	0x0001
        /*0012*/ 	.short	0x0008
        /*0014*/ 	.byte	0x00, 0xf5, 0x21, 0x00


	//----- nvinfo : EIATTR_KPARAM_INFO
	.align		4
.L_9:
        /*0018*/ 	.byte	0x04, 0x17
        /*001a*/ 	.short	(.L_11 - .L_10)
.L_10:
        /*001c*/ 	.word	0x00000000
        /*0020*/ 	.short	0x0000
        /*0022*/ 	.short	0x0000
        /*0024*/ 	.byte	0x00, 0xf5, 0x21, 0x00


	//----- nvinfo : EIATTR_SPARSE_MMA_MASK
	.align		4
.L_11:
        /*0028*/ 	.byte	0x03, 0x50
        /*002a*/ 	.short	0x0000


	//----- nvinfo : EIATTR_MAXREG_COUNT
	.align		4
        /*002c*/ 	.byte	0x03, 0x1b
        /*002e*/ 	.short	0x00ff


	//----- nvinfo : EIATTR_MERCURY_ISA_VERSION
	.align		4
        /*0030*/ 	.byte	0x03, 0x5f
        /*0032*/ 	.short	0x0101


	//----- nvinfo : EIATTR_VRC_CTA_INIT_COUNT
	.align		4
        /*0034*/ 	.byte	0x02, 0x4a
	.zero		1
	.zero		1


	//----- nvinfo : EIATTR_EXIT_INSTR_OFFSETS
	.align		4
        /*0038*/ 	.byte	0x04, 0x1c
        /*003a*/ 	.short	(.L_13 - .L_12)


	//   ....[0]....
.L_12:
        /*003c*/ 	.word	0x00000060


	//   ....[1]....
        /*0040*/ 	.word	0x000000f0


	//----- nvinfo : EIATTR_CBANK_PARAM_SIZE
	.align		4
.L_13:
        /*0044*/ 	.byte	0x03, 0x19
        /*0046*/ 	.short	0x0010


	//----- nvinfo : EIATTR_PARAM_CBANK
	.align		4
        /*0048*/ 	.byte	0x04, 0x0a
        /*004a*/ 	.short	(.L_15 - .L_14)
	.align		4
.L_14:
        /*004c*/ 	.word	index@(.nv.constant0._Z10matrix_mulPfS_)
        /*0050*/ 	.short	0x0380
        /*0052*/ 	.short	0x0010


	//----- nvinfo : EIATTR_SW_WAR
	.align		4
.L_15:
        /*0054*/ 	.byte	0x04, 0x36
        /*0056*/ 	.short	(.L_17 - .L_16)
.L_16:
        /*0058*/ 	.word	0x00000008
.L_17:


//--------------------- .nv.callgraph             --------------------------
	.section	.nv.callgraph,"",@"SHT_CUDA_CALLGRAPH"
	.align	4
	.sectionentsize	8
	.align		4
        /*0000*/ 	.word	0x00000000
	.align		4
        /*0004*/ 	.word	0xffffffff
	.align		4
        /*0008*/ 	.word	0x00000000
	.align		4
        /*000c*/ 	.word	0xfffffffe
	.align		4
        /*0010*/ 	.word	0x00000000
	.align		4
        /*0014*/ 	.word	0xfffffffd
	.align		4
        /*0018*/ 	.word	0x00000000
	.align		4
        /*001c*/ 	.word	0xfffffffc


//--------------------- .text._Z10matrix_mulPfS_  --------------------------
	.section	.text._Z10matrix_mulPfS_,"ax",@progbits
	.align	128
        .global         _Z10matrix_mulPfS_
        .type           _Z10matrix_mulPfS_,@function
        .size           _Z10matrix_mulPfS_,(.L_x_1 - _Z10matrix_mulPfS_)
        .other          _Z10matrix_mulPfS_,@"STO_CUDA_ENTRY STV_DEFAULT"
_Z10matrix_mulPfS_:
.text._Z10matrix_mulPfS_:
[----:B------:R-:W-:Y:S01]  /*0000*/  LDC R1, c[0x0][0x37c] ;  /* 0x0000df00ff017b82 */ /* 0x000fe20000000800 */
[----:B------:R-:W0:Y:S01]  /*0010*/  S2R R7, SR_TID.X ;  /* 0x0000000000077919 */ /* 0x000e220000002100 */
[----:B------:R-:W0:Y:S01]  /*0020*/  LDCU UR4, c[0x0][0x360] ;  /* 0x00006c00ff0477ac */ /* 0x000e220008000800 */
[----:B------:R-:W0:Y:S02]  /*0030*/  S2R R0, SR_CTAID.X ;  /* 0x0000000000007919 */ /* 0x000e240000002500 */
[----:B0-----:R-:W-:-:S05]  /*0040*/  IMAD R7, R0, UR4, R7 ;  /* 0x0000000400077c24 */ /* 0x001fca000f8e0207 */
[----:B------:R-:W-:-:S13]  /*0050*/  ISETP.GT.AND P0, PT, R7, 0x3e7, PT ;  /* 0x000003e70700780c */ /* 0x000fda0003f04270 */
[----:B------:R-:W-:Y:S05]  /*0060*/  @P0 EXIT ;  /* 0x000000000000094d */ /* 0x000fea0003800000 */
[----:B------:R-:W0:Y:S01]  /*0070*/  LDC.64 R2, c[0x0][0x380] ;  /* 0x0000e000ff027b82 */ /* 0x000e220000000a00 */
[----:B------:R-:W1:Y:S07]  /*0080*/  LDCU.64 UR4, c[0x0][0x358] ;  /* 0x00006b00ff0477ac */ /* 0x000e6e0008000a00 */
[----:B------:R-:W2:Y:S01]  /*0090*/  LDC.64 R4, c[0x0][0x388] ;  /* 0x0000e200ff047b82 */ /* 0x000ea20000000a00 */
[----:B0-----:R-:W-:-:S06]  /*00a0*/  IMAD.WIDE R2, R7, 0x4, R2 ;  /* 0x0000000407027825 */ /* 0x001fcc00078e0202 */
[----:B-1----:R-:W3:Y:S01]  /*00b0*/  LDG.E R2, desc[UR4][R2.64] ;  /* 0x0000000402027981 */ /* 0x002ee2000c1e1900 */
[----:B--2---:R-:W-:Y:S01]  /*00c0*/  IMAD.WIDE R4, R7, 0x4, R4 ;  /* 0x0000000407047825 */ /* 0x004fe200078e0204 */
[----:B---3--:R-:W-:-:S05]  /*00d0*/  FMNMX R7, RZ, R2, !PT ;  /* 0x00000002ff077209 */ /* 0x008fca0007800000 */
[----:B------:R-:W-:Y:S01]  /*00e0*/  STG.E desc[UR4][R4.64], R7 ;  /* 0x0000000704007986 */ /* 0x000fe2000c101904 */
[----:B------:R-:W-:Y:S05]  /*00f0*/  EXIT ;  /* 0x000000000000794d */ /* 0x000fea0003800000 */
.L_x_0:
[----:B------:R-:W-:-:S00]  /*0100*/  BRA `(.L_x_0) ;  /* 0xfffffffc00fc7947 */ /* 0x000fc0000383ffff */
[----:B------:R-:W-:-:S00]  /*0110*/  NOP ;  /* 0x0000000000007918 */ /* 0x000fc00000000000 */
        /* <DEDUP_REMOVED lines=14> */
.L_x_1:


//--------------------- .nv.shared.reserved.0     --------------------------
	.section	.nv.shared.reserved.0,"aw",@nobits
	.weak		__nv_reservedSMEM_offset_0_alias
	.size		__nv_reservedSMEM_offset_0_alias, 0, 64
	.other		__nv_reservedSMEM_offset_0_alias,@"STO_CUDA_RESERVED_SHARED STV_DEFAULT"
__nv_reservedSMEM_offset_0_alias:
	.zero		0
	.zero		64


//--------------------- .nv.constant0._Z10matrix_mulPfS_ --------------------------
	.section	.nv.constant0._Z10matrix_mulPfS_,"a",@progbits
	.sectionflags	@""
	.align	4
.nv.constant0._Z10matrix_mulPfS_:
	.zero		912


//--------------------- SYMBOLS --------------------------

	.type		.nv.reservedSmem.offset0,@object
	.size		.nv.reservedSmem.offset0,0x4
